	.headerflags	@"EF_CUDA_TEXMODE_UNIFIED EF_CUDA_64BIT_ADDRESS EF_CUDA_SM86 EF_CUDA_VIRTUAL_SM(EF_CUDA_SM86)"
	.elftype	@"ET_EXEC"


//--------------------- .nv.info                  --------------------------
	.section	.nv.info,"",@"SHT_CUDA_INFO"
	.align	4


	//----- nvinfo : EIATTR_REGCOUNT
	.align		4
        /*0000*/ 	.byte	0x04, 0x2f
        /*0002*/ 	.short	(.L_2 - .L_1)
	.align		4
.L_1:
        /*0004*/ 	.word	index@(triton_red_fused__scaled_dot_product_flash_attention__to_copy_add_mean_mul_pow_rsqrt_2)
        /*0008*/ 	.word	0x00000030


	//----- nvinfo : EIATTR_MIN_STACK_SIZE
	.align		4
.L_2:
        /*000c*/ 	.byte	0x04, 0x12
        /*000e*/ 	.short	(.L_4 - .L_3)
	.align		4
.L_3:
        /*0010*/ 	.word	index@(triton_red_fused__scaled_dot_product_flash_attention__to_copy_add_mean_mul_pow_rsqrt_2)
        /*0014*/ 	.word	0x00000000


	//----- nvinfo : EIATTR_FRAME_SIZE
	.align		4
.L_4:
        /*0018*/ 	.byte	0x04, 0x11
        /*001a*/ 	.short	(.L_6 - .L_5)
	.align		4
.L_5:
        /*001c*/ 	.word	index@(triton_red_fused__scaled_dot_product_flash_attention__to_copy_add_mean_mul_pow_rsqrt_2)
        /*0020*/ 	.word	0x00000000


	//----- nvinfo : EIATTR_MIN_STACK_SIZE
	.align		4
.L_6:
        /*0024*/ 	.byte	0x04, 0x12
        /*0026*/ 	.short	(.L_8 - .L_7)
	.align		4
.L_7:
        /*0028*/ 	.word	index@(triton_red_fused__scaled_dot_product_flash_attention__to_copy_add_mean_mul_pow_rsqrt_2)
        /*002c*/ 	.word	0x00000000
.L_8:


//--------------------- .nv.info.triton_red_fused__scaled_dot_product_flash_attention__to_copy_add_mean_mul_pow_rsqrt_2 --------------------------
	.section	.nv.info.triton_red_fused__scaled_dot_product_flash_attention__to_copy_add_mean_mul_pow_rsqrt_2,"",@"SHT_CUDA_INFO"
	.sectionflags	@""
	.align	4


	//----- nvinfo : EIATTR_CUDA_API_VERSION
	.align		4
        /*0000*/ 	.byte	0x04, 0x37
        /*0002*/ 	.short	(.L_10 - .L_9)
.L_9:
        /*0004*/ 	.word	0x0000007c


	//----- nvinfo : EIATTR_SW2861232_WAR
	.align		4
.L_10:
        /*0008*/ 	.byte	0x01, 0x35
	.zero		2


	//----- nvinfo : EIATTR_PARAM_CBANK
	.align		4
        /*000c*/ 	.byte	0x04, 0x0a
        /*000e*/ 	.short	(.L_12 - .L_11)
	.align		4
.L_11:
        /*0010*/ 	.word	index@(.nv.constant0.triton_red_fused__scaled_dot_product_flash_attention__to_copy_add_mean_mul_pow_rsqrt_2)
        /*0014*/ 	.short	0x0160
        /*0016*/ 	.short	0x0048


	//----- nvinfo : EIATTR_CBANK_PARAM_SIZE
	.align		4
.L_12:
        /*0018*/ 	.byte	0x03, 0x19
        /*001a*/ 	.short	0x0048


	//----- nvinfo : EIATTR_KPARAM_INFO
	.align		4
        /*001c*/ 	.byte	0x04, 0x17
        /*001e*/ 	.short	(.L_14 - .L_13)
.L_13:
        /*0020*/ 	.word	0x00000000
        /*0024*/ 	.short	0x0009
        /*0026*/ 	.short	0x0040
        /*0028*/ 	.byte	0x00, 0xf4, 0x21, 0x00


	//----- nvinfo : EIATTR_KPARAM_INFO
	.align		4
.L_14:
        /*002c*/ 	.byte	0x04, 0x17
        /*002e*/ 	.short	(.L_16 - .L_15)
.L_15:
        /*0030*/ 	.word	0x00000000
        /*0034*/ 	.short	0x0008
        /*0036*/ 	.short	0x003c
        /*0038*/ 	.byte	0x00, 0xf0, 0x11, 0x00


	//----- nvinfo : EIATTR_KPARAM_INFO
	.align		4
.L_16:
        /*003c*/ 	.byte	0x04, 0x17
        /*003e*/ 	.short	(.L_18 - .L_17)
.L_17:
        /*0040*/ 	.word	0x00000000
        /*0044*/ 	.short	0x0007
        /*0046*/ 	.short	0x0038
        /*0048*/ 	.byte	0x00, 0xf0, 0x11, 0x00


	//----- nvinfo : EIATTR_KPARAM_INFO
	.align		4
.L_18:
        /*004c*/ 	.byte	0x04, 0x17
        /*004e*/ 	.short	(.L_20 - .L_19)
.L_19:
        /*0050*/ 	.word	0x00000000
        /*0054*/ 	.short	0x0006
        /*0056*/ 	.short	0x0030
        /*0058*/ 	.byte	0x00, 0xf4, 0x21, 0x00


	//----- nvinfo : EIATTR_KPARAM_INFO
	.align		4
.L_20:
        /*005c*/ 	.byte	0x04, 0x17
        /*005e*/ 	.short	(.L_22 - .L_21)
.L_21:
        /*0060*/ 	.word	0x00000000
        /*0064*/ 	.short	0x0005
        /*0066*/ 	.short	0x0028
        /*0068*/ 	.byte	0x00, 0xf4, 0x21, 0x00


	//----- nvinfo : EIATTR_KPARAM_INFO
	.align		4
.L_22:
        /*006c*/ 	.byte	0x04, 0x17
        /*006e*/ 	.short	(.L_24 - .L_23)
.L_23:
        /*0070*/ 	.word	0x00000000
        /*0074*/ 	.short	0x0004
        /*0076*/ 	.short	0x0020
        /*0078*/ 	.byte	0x00, 0xf4, 0x21, 0x00


	//----- nvinfo : EIATTR_KPARAM_INFO
	.align		4
.L_24:
        /*007c*/ 	.byte	0x04, 0x17
        /*007e*/ 	.short	(.L_26 - .L_25)
.L_25:
        /*0080*/ 	.word	0x00000000
        /*0084*/ 	.short	0x0003
        /*0086*/ 	.short	0x0018
        /*0088*/ 	.byte	0x00, 0xf4, 0x21, 0x00


	//----- nvinfo : EIATTR_KPARAM_INFO
	.align		4
.L_26:
        /*008c*/ 	.byte	0x04, 0x17
        /*008e*/ 	.short	(.L_28 - .L_27)
.L_27:
        /*0090*/ 	.word	0x00000000
        /*0094*/ 	.short	0x0002
        /*0096*/ 	.short	0x0010
        /*0098*/ 	.byte	0x00, 0xf4, 0x21, 0x00


	//----- nvinfo : EIATTR_KPARAM_INFO
	.align		4
.L_28:
        /*009c*/ 	.byte	0x04, 0x17
        /*009e*/ 	.short	(.L_30 - .L_29)
.L_29:
        /*00a0*/ 	.word	0x00000000
        /*00a4*/ 	.short	0x0001
        /*00a6*/ 	.short	0x0008
        /*00a8*/ 	.byte	0x00, 0xf4, 0x21, 0x00


	//----- nvinfo : EIATTR_KPARAM_INFO
	.align		4
.L_30:
        /*00ac*/ 	.byte	0x04, 0x17
        /*00ae*/ 	.short	(.L_32 - .L_31)
.L_31:
        /*00b0*/ 	.word	0x00000000
        /*00b4*/ 	.short	0x0000
        /*00b6*/ 	.short	0x0000
        /*00b8*/ 	.byte	0x00, 0xf4, 0x21, 0x00


	//----- nvinfo : EIATTR_MAXREG_COUNT
	.align		4
.L_32:
        /*00bc*/ 	.byte	0x03, 0x1b
        /*00be*/ 	.short	0x00ff


	//----- nvinfo : EIATTR_COOP_GROUP_MASK_REGIDS
	.align		4
        /*00c0*/ 	.byte	0x04, 0x29
        /*00c2*/ 	.short	(.L_34 - .L_33)


	//   ....[0]....
.L_33:
        /*00c4*/ 	.word	0xffffffff


	//   ....[1]....
        /*00c8*/ 	.word	0xffffffff


	//   ....[2]....
        /*00cc*/ 	.word	0xffffffff


	//   ....[3]....
        /*00d0*/ 	.word	0xffffffff


	//   ....[4]....
        /*00d4*/ 	.word	0xffffffff


	//   ....[5]....
        /*00d8*/ 	.word	0xffffffff


	//   ....[6]....
        /*00dc*/ 	.word	0xffffffff


	//   ....[7]....
        /*00e0*/ 	.word	0xffffffff


	//   ....[8]....
        /*00e4*/ 	.word	0xffffffff


	//   ....[9]....
        /*00e8*/ 	.word	0xffffffff


	//----- nvinfo : EIATTR_COOP_GROUP_INSTR_OFFSETS
	.align		4
.L_34:
        /*00ec*/ 	.byte	0x04, 0x28
        /*00ee*/ 	.short	(.L_36 - .L_35)


	//   ....[0]....
.L_35:
        /*00f0*/ 	.word	0x00000360


	//   ....[1]....
        /*00f4*/ 	.word	0x00000390


	//   ....[2]....
        /*00f8*/ 	.word	0x000003d0


	//   ....[3]....
        /*00fc*/ 	.word	0x00000410


	//   ....[4]....
        /*0100*/ 	.word	0x00000450


	//   ....[5]....
        /*0104*/ 	.word	0x000007a0


	//   ....[6]....
        /*0108*/ 	.word	0x000007c0


	//   ....[7]....
        /*010c*/ 	.word	0x000007e0


	//   ....[8]....
        /*0110*/ 	.word	0x00000800


	//   ....[9]....
        /*0114*/ 	.word	0x00000820


	//----- nvinfo : EIATTR_EXIT_INSTR_OFFSETS
	.align		4
.L_36:
        /*0118*/ 	.byte	0x04, 0x1c
        /*011a*/ 	.short	(.L_38 - .L_37)


	//   ....[0]....
.L_37:
        /*011c*/ 	.word	0x00001780


	//   ....[1]....
        /*0120*/ 	.word	0x000017c0


	//----- nvinfo : EIATTR_REQNTID
	.align		4
.L_38:
        /*0124*/ 	.byte	0x04, 0x10
        /*0126*/ 	.short	(.L_40 - .L_39)
.L_39:
        /*0128*/ 	.word	0x00000100
        /*012c*/ 	.word	0x00000001
        /*0130*/ 	.word	0x00000001
.L_40:


//--------------------- .nv.callgraph             --------------------------
	.section	.nv.callgraph,"",@"SHT_CUDA_CALLGRAPH"
	.align	4
	.sectionentsize	8
	.align		4
        /*0000*/ 	.word	0x00000000
	.align		4
        /*0004*/ 	.word	0xffffffff
	.align		4
        /*0008*/ 	.word	0x00000000
	.align		4
        /*000c*/ 	.word	0xfffffffe
	.align		4
        /*0010*/ 	.word	0x00000000
	.align		4
        /*0014*/ 	.word	0xfffffffd
	.align		4
        /*0018*/ 	.word	0x00000000
	.align		4
        /*001c*/ 	.word	0xfffffffc


//--------------------- .nv.rel.action            --------------------------
	.section	.nv.rel.action,"",@"SHT_CUDA_RELOCINFO"
	.align	8
	.sectionentsize	8
        /*0000*/ 	.byte	0x73, 0x00, 0x00, 0x00, 0x00, 0x00, 0x00, 0x00, 0x00, 0x00, 0x00, 0x11, 0x25, 0x00, 0x05, 0x36


//--------------------- .nv.constant4             --------------------------
	.section	.nv.constant4,"a",@progbits
	.align	8
	.align		8
.nv.constant4:
        /*0000*/ 	.dword	_$_str


//--------------------- .nv.constant0.triton_red_fused__scaled_dot_product_flash_attention__to_copy_add_mean_mul_pow_rsqrt_2 --------------------------
	.section	.nv.constant0.triton_red_fused__scaled_dot_product_flash_attention__to_copy_add_mean_mul_pow_rsqrt_2,"a",@progbits
	.sectionflags	@""
	.align	4
.nv.constant0.triton_red_fused__scaled_dot_product_flash_attention__to_copy_add_mean_mul_pow_rsqrt_2:
	.zero		424


//--------------------- .text.triton_red_fused__scaled_dot_product_flash_attention__to_copy_add_mean_mul_pow_rsqrt_2 --------------------------
	.section	.text.triton_red_fused__scaled_dot_product_flash_attention__to_copy_add_mean_mul_pow_rsqrt_2,"ax",@progbits
	.sectionflags	@"SHF_BARRIERS=1"
	.sectioninfo	@"SHI_REGISTERS=48"
	.align	128
        .global         triton_red_fused__scaled_dot_product_flash_attention__to_copy_add_mean_mul_pow_rsqrt_2
        .type           triton_red_fused__scaled_dot_product_flash_attention__to_copy_add_mean_mul_pow_rsqrt_2,@function
        .size           triton_red_fused__scaled_dot_product_flash_attention__to_copy_add_mean_mul_pow_rsqrt_2,(.L_x_1 - triton_red_fused__scaled_dot_product_flash_attention__to_copy_add_mean_mul_pow_rsqrt_2)
        .other          triton_red_fused__scaled_dot_product_flash_attention__to_copy_add_mean_mul_pow_rsqrt_2,@"STO_CUDA_ENTRY STV_DEFAULT"
triton_red_fused__scaled_dot_product_flash_attention__to_copy_add_mean_mul_pow_rsqrt_2:
.text.triton_red_fused__scaled_dot_product_flash_attention__to_copy_add_mean_mul_pow_rsqrt_2:
[----:B------:R-:W-:Y:S02]  /*0000*/  MOV R1, c[0x0][0x28] ;  /* 0x00000a0000017a02 */ /* 0x000fe40000000f00 */
[----:B------:R-:W0:Y:S01]  /*0010*/  S2R R20, SR_TID.X ;  /* 0x0000000000147919 */ /* 0x000e220000002100 */
[----:B------:R-:W-:Y:S01]  /*0020*/  CS2R R30, SRZ ;  /* 0x00000000001e7805 */ /* 0x000fe2000001ff00 */
[----:B------:R-:W-:Y:S02]  /*0030*/  ULDC.64 UR4, c[0x0][0x118] ;  /* 0x0000460000047ab9 */ /* 0x000fe40000000a00 */
[----:B------:R-:W1:Y:S01]  /*0040*/  S2R R3, SR_CTAID.X ;  /* 0x0000000000037919 */ /* 0x000e620000002500 */
[----:B0-----:R-:W-:Y:S02]  /*0050*/  SHF.R.U32.HI R4, RZ, 0x5, R20 ;  /* 0x00000005ff047819 */ /* 0x001fe40000011614 */
[----:B------:R-:W-:Y:S01]  /*0060*/  SHF.L.U32 R2, R20, 0x2, RZ ;  /* 0x0000000214027819 */ /* 0x000fe200000006ff */
[----:B-1----:R-:W-:Y:S01]  /*0070*/  IMAD.SHL.U32 R3, R3, 0x8, RZ ;  /* 0x0000000803037824 */ /* 0x002fe200078e00ff */
[----:B------:R-:W-:-:S04]  /*0080*/  SGXT.U32 R4, R4, 0x3 ;  /* 0x000000030404781a */ /* 0x000fc80000000000 */
[----:B------:R-:W-:-:S04]  /*0090*/  LOP3.LUT R7, R4, R3, RZ, 0xfc, !PT ;  /* 0x0000000304077212 */ /* 0x000fc800078efcff */
[C---:B------:R-:W-:Y:S01]  /*00a0*/  ISETP.GE.AND P0, PT, R7.reuse, 0x18180, PT ;  /* 0x000181800700780c */ /* 0x040fe20003f06270 */
[----:B------:R-:W-:-:S05]  /*00b0*/  IMAD.HI R0, R7, 0x2aaaaaab, RZ ;  /* 0x2aaaaaab07007827 */ /* 0x000fca00078e02ff */
[----:B------:R-:W-:-:S04]  /*00c0*/  SHF.R.U32.HI R5, RZ, 0x1f, R0 ;  /* 0x0000001fff057819 */ /* 0x000fc80000011600 */
[----:B------:R-:W-:Y:S02]  /*00d0*/  LEA.HI.SX32 R6, R0, R5, 0x1e ;  /* 0x0000000500067211 */ /* 0x000fe400078ff2ff */
[----:B------:R-:W-:-:S03]  /*00e0*/  LOP3.LUT R5, R2, 0x7c, RZ, 0xc0, !PT ;  /* 0x0000007c02057812 */ /* 0x000fc600078ec0ff */
[----:B------:R-:W-:-:S04]  /*00f0*/  IMAD R0, R6, -0x18, R7 ;  /* 0xffffffe806007824 */ /* 0x000fc800078e0207 */
[----:B------:R-:W-:Y:S01]  /*0100*/  IMAD R9, R0, 0x80, R5 ;  /* 0x0000008000097824 */ /* 0x000fe200078e0205 */
[----:B------:R-:W-:-:S03]  /*0110*/  MOV R0, 0x2 ;  /* 0x0000000200007802 */ /* 0x000fc60000000f00 */
[----:B------:R-:W-:-:S04]  /*0120*/  IMAD R17, R6, 0x2400, R9 ;  /* 0x0000240006117824 */ /* 0x000fc800078e0209 */
[----:B------:R-:W-:-:S05]  /*0130*/  IMAD.WIDE R12, R17, R0, c[0x0][0x160] ;  /* 0x00005800110c7625 */ /* 0x000fca00078e0200 */
[----:B------:R-:W2:Y:S01]  /*0140*/  @!P0 LDG.E.EL.64 R30, [R12.64] ;  /* 0x000000040c1e8981 */ /* 0x000ea2000c2e1b00 */
[----:B------:R-:W-:Y:S01]  /*0150*/  LEA R33, R6, R5, 0x7 ;  /* 0x0000000506217211 */ /* 0x000fe200078e38ff */
[----:B------:R-:W-:Y:S01]  /*0160*/  IMAD.MOV.U32 R32, RZ, RZ, 0x4 ;  /* 0x00000004ff207424 */ /* 0x000fe200078e00ff */
[----:B------:R-:W-:Y:S01]  /*0170*/  CS2R R8, SRZ ;  /* 0x0000000000087805 */ /* 0x000fe2000001ff00 */
[----:B------:R-:W-:Y:S02]  /*0180*/  CS2R R10, SRZ ;  /* 0x00000000000a7805 */ /* 0x000fe4000001ff00 */
[----:B------:R-:W-:-:S05]  /*0190*/  IMAD.WIDE R14, R33, R32, c[0x0][0x178] ;  /* 0x00005e00210e7625 */ /* 0x000fca00078e0220 */
[----:B------:R0:W3:Y:S01]  /*01a0*/  @!P0 LDG.E.EL.128 R8, [R14.64] ;  /* 0x000000040e088981 */ /* 0x0000e2000c2e1d00 */
[----:B------:R-:W-:Y:S01]  /*01b0*/  IADD3 R29, R17, 0xc00, RZ ;  /* 0x00000c00111d7810 */ /* 0x000fe20007ffe0ff */
[----:B------:R-:W-:-:S04]  /*01c0*/  CS2R R18, SRZ ;  /* 0x0000000000127805 */ /* 0x000fc8000001ff00 */
[----:B------:R-:W-:-:S05]  /*01d0*/  IMAD.WIDE R28, R29, R0, c[0x0][0x160] ;  /* 0x000058001d1c7625 */ /* 0x000fca00078e0200 */
[----:B------:R1:W4:Y:S01]  /*01e0*/  @!P0 LDG.E.EL.64 R18, [R28.64] ;  /* 0x000000041c128981 */ /* 0x000322000c2e1b00 */
[----:B------:R-:W-:Y:S01]  /*01f0*/  IMAD.SHL.U32 R16, R20, 0x80, RZ ;  /* 0x0000008014107824 */ /* 0x000fe200078e00ff */
[--C-:B------:R-:W-:Y:S02]  /*0200*/  LOP3.LUT R36, R3, 0x7, R20.reuse, 0xf8, !PT ;  /* 0x0000000703247812 */ /* 0x100fe400078ef814 */
[--C-:B------:R-:W-:Y:S02]  /*0210*/  SHF.R.U32.HI R17, RZ, 0x3, R20.reuse ;  /* 0x00000003ff117819 */ /* 0x100fe40000011614 */
[----:B------:R-:W-:Y:S02]  /*0220*/  SHF.R.U32.HI R23, RZ, 0x3, R20 ;  /* 0x00000003ff177819 */ /* 0x000fe40000011614 */
[----:B------:R-:W-:Y:S02]  /*0230*/  LOP3.LUT R16, R16, 0x380, RZ, 0xc0, !PT ;  /* 0x0000038010107812 */ /* 0x000fe400078ec0ff */
[----:B------:R-:W-:-:S02]  /*0240*/  LOP3.LUT R22, R2, 0x3fc, RZ, 0xc0, !PT ;  /* 0x000003fc02167812 */ /* 0x000fc400078ec0ff */
[----:B------:R-:W-:Y:S01]  /*0250*/  LOP3.LUT R2, R23, 0x1, RZ, 0xc0, !PT ;  /* 0x0000000117027812 */ /* 0x000fe200078ec0ff */
[----:B------:R-:W-:-:S03]  /*0260*/  IMAD.WIDE R32, R33, R32, c[0x0][0x170] ;  /* 0x00005c0021207625 */ /* 0x000fc600078e0220 */
[----:B------:R-:W-:Y:S01]  /*0270*/  ISETP.NE.U32.AND P1, PT, R2, 0x1, PT ;  /* 0x000000010200780c */ /* 0x000fe20003f25070 */
[----:B------:R-:W-:-:S03]  /*0280*/  CS2R R26, SRZ ;  /* 0x00000000001a7805 */ /* 0x000fc6000001ff00 */
[----:B------:R-:W-:Y:S02]  /*0290*/  ISETP.LT.AND P2, PT, R36, 0x18180, P1 ;  /* 0x000181802400780c */ /* 0x000fe40000f41270 */
[----:B------:R-:W-:Y:S02]  /*02a0*/  PRMT R35, RZ, 0x7610, R35 ;  /* 0x00007610ff237816 */ /* 0x000fe40000000023 */
[C---:B--2---:R-:W-:Y:S02]  /*02b0*/  PRMT R42, R30.reuse, 0x7632, R42 ;  /* 0x000076321e2a7816 */ /* 0x044fe4000000002a */
[----:B------:R-:W-:Y:S02]  /*02c0*/  SHF.L.U32 R39, R30, 0x10, RZ ;  /* 0x000000101e277819 */ /* 0x000fe400000006ff */
[C---:B------:R-:W-:Y:S01]  /*02d0*/  PRMT R21, R31.reuse, 0x7632, R21 ;  /* 0x000076321f157816 */ /* 0x040fe20000000015 */
[----:B------:R-:W-:Y:S02]  /*02e0*/  IMAD.U32 R42, R42, 0x10000, RZ ;  /* 0x000100002a2a7824 */ /* 0x000fe400078e00ff */
[----:B------:R-:W-:Y:S01]  /*02f0*/  IMAD.U32 R31, R31, 0x10000, RZ ;  /* 0x000100001f1f7824 */ /* 0x000fe200078e00ff */
[----:B------:R-:W-:Y:S01]  /*0300*/  SHF.L.U32 R21, R21, 0x10, RZ ;  /* 0x0000001015157819 */ /* 0x000fe200000006ff */
[----:B------:R-:W-:-:S04]  /*0310*/  FMUL R6, R42, R42 ;  /* 0x0000002a2a067220 */ /* 0x000fc80000400000 */
[----:B------:R-:W-:-:S04]  /*0320*/  FFMA R6, R39, R39, R6 ;  /* 0x0000002727067223 */ /* 0x000fc80000000006 */
[----:B------:R-:W-:-:S04]  /*0330*/  FFMA R6, R31, R31, R6 ;  /* 0x0000001f1f067223 */ /* 0x000fc80000000006 */
[----:B------:R-:W-:-:S05]  /*0340*/  FFMA R6, R21, R21, R6 ;  /* 0x0000001515067223 */ /* 0x000fca0000000006 */
[----:B------:R-:W-:-:S05]  /*0350*/  FSEL R12, R6, RZ, !P0 ;  /* 0x000000ff060c7208 */ /* 0x000fca0004000000 */
[----:B------:R-:W2:Y:S02]  /*0360*/  SHFL.BFLY PT, R13, R12, 0x10, 0x1f ;  /* 0x0e001f000c0d7f89 */ /* 0x000ea400000e0000 */
[----:B--2---:R-:W-:Y:S01]  /*0370*/  FADD R13, R12, R13 ;  /* 0x0000000d0c0d7221 */ /* 0x004fe20000000000 */
[----:B------:R-:W-:-:S04]  /*0380*/  IMAD.HI R12, R36, 0x2aaaaaab, RZ ;  /* 0x2aaaaaab240c7827 */ /* 0x000fc800078e02ff */
[----:B------:R-:W0:Y:S02]  /*0390*/  SHFL.BFLY PT, R6, R13, 0x8, 0x1f ;  /* 0x0d001f000d067f89 */ /* 0x000e2400000e0000 */
[----:B0-----:R-:W-:Y:S01]  /*03a0*/  FADD R14, R13, R6 ;  /* 0x000000060d0e7221 */ /* 0x001fe20000000000 */
[----:B------:R-:W-:Y:S02]  /*03b0*/  SGXT.U32 R13, R17, 0x5 ;  /* 0x00000005110d781a */ /* 0x000fe40000000000 */
[----:B------:R-:W-:Y:S02]  /*03c0*/  LOP3.LUT R17, R23, 0x1c, RZ, 0xc0, !PT ;  /* 0x0000001c17117812 */ /* 0x000fe400078ec0ff */
[----:B------:R-:W0:Y:S02]  /*03d0*/  SHFL.BFLY PT, R15, R14, 0x4, 0x1f ;  /* 0x0c801f000e0f7f89 */ /* 0x000e2400000e0000 */
[----:B------:R-:W-:-:S05]  /*03e0*/  IADD3 R22, R22, R17, RZ ;  /* 0x0000001116167210 */ /* 0x000fca0007ffe0ff */
[----:B---3--:R-:W-:Y:S01]  /*03f0*/  STS.128 [R22.X4], R8 ;  /* 0x0000000816007388 */ /* 0x008fe20000004c00 */
[----:B0-----:R-:W-:-:S05]  /*0400*/  FADD R15, R14, R15 ;  /* 0x0000000f0e0f7221 */ /* 0x001fca0000000000 */
[----:B------:R-:W0:Y:S02]  /*0410*/  SHFL.BFLY PT, R6, R15, 0x2, 0x1f ;  /* 0x0c401f000f067f89 */ /* 0x000e2400000e0000 */
[----:B0-----:R-:W-:Y:S01]  /*0420*/  FADD R6, R15, R6 ;  /* 0x000000060f067221 */ /* 0x001fe20000000000 */
[----:B------:R-:W-:Y:S02]  /*0430*/  LOP3.LUT R15, R13, R16, RZ, 0xfc, !PT ;  /* 0x000000100d0f7212 */ /* 0x000fe400078efcff */
[----:B------:R-:W-:Y:S02]  /*0440*/  SHF.R.U32.HI R13, RZ, 0x1f, R12 ;  /* 0x0000001fff0d7819 */ /* 0x000fe4000001160c */
[----:B------:R-:W0:Y:S01]  /*0450*/  SHFL.BFLY PT, R3, R6, 0x1, 0x1f ;  /* 0x0c201f0006037f89 */ /* 0x000e2200000e0000 */
[----:B------:R-:W-:Y:S01]  /*0460*/  LEA.HI R2, R16, R15, RZ, 0x1b ;  /* 0x0000000f10027211 */ /* 0x000fe200078fd8ff */
[----:B------:R-:W-:Y:S01]  /*0470*/  IMAD.WIDE.U32 R16, R5, R0, c[0x0][0x168] ;  /* 0x00005a0005107625 */ /* 0x000fe200078e0000 */
[----:B------:R-:W-:Y:S01]  /*0480*/  LEA.HI R25, R12, R13, RZ, 0x1e ;  /* 0x0000000d0c197211 */ /* 0x000fe200078ff0ff */
[----:B------:R-:W-:Y:S01]  /*0490*/  CS2R R14, SRZ ;  /* 0x00000000000e7805 */ /* 0x000fe2000001ff00 */
[----:B------:R-:W-:-:S03]  /*04a0*/  CS2R R12, SRZ ;  /* 0x00000000000c7805 */ /* 0x000fc6000001ff00 */
[----:B------:R-:W2:Y:S01]  /*04b0*/  LDG.E.EL.64 R16, [R16.64] ;  /* 0x0000000410107981 */ /* 0x000ea2000c2e1b00 */
[----:B------:R-:W-:-:S03]  /*04c0*/  IMAD R25, R25, 0x30, R36 ;  /* 0x0000003019197824 */ /* 0x000fc600078e0224 */
[----:B------:R3:W5:Y:S04]  /*04d0*/  @!P0 LDG.E.EL.128 R12, [R32.64] ;  /* 0x00000004200c8981 */ /* 0x000768000c2e1d00 */
[----:B------:R-:W-:Y:S01]  /*04e0*/  BAR.SYNC.DEFER_BLOCKING 0x0 ;  /* 0x0000000000007b1d */ /* 0x000fe20000010000 */
[----:B0-----:R-:W-:Y:S01]  /*04f0*/  FADD R30, R6, R3 ;  /* 0x00000003061e7221 */ /* 0x001fe20000000000 */
[----:B------:R-:W-:Y:S01]  /*0500*/  IMAD.SHL.U32 R6, R25, 0x80, RZ ;  /* 0x0000008019067824 */ /* 0x000fe200078e00ff */
[----:B------:R-:W-:-:S04]  /*0510*/  MOV R3, 0x3c000000 ;  /* 0x3c00000000037802 */ /* 0x000fc80000000f00 */
[----:B------:R-:W-:Y:S02]  /*0520*/  LOP3.LUT R24, R6, 0x1e, R23, 0xf8, !PT ;  /* 0x0000001e06187812 */ /* 0x000fe400078ef817 */
[----:B------:R-:W-:Y:S02]  /*0530*/  SHF.R.S32.HI R9, RZ, 0x1f, R6 ;  /* 0x0000001fff097819 */ /* 0x000fe40000011406 */
[----:B------:R-:W-:Y:S01]  /*0540*/  LEA R40, P3, R24, c[0x0][0x160], 0x1 ;  /* 0x0000580018287a11 */ /* 0x000fe200078608ff */
[----:B---3--:R-:W-:Y:S01]  /*0550*/  FFMA R32, R30, R3, 9.9999999747524270788e-07 ;  /* 0x358637bd1e207423 */ /* 0x008fe20000000003 */
[----:B------:R-:W-:Y:S02]  /*0560*/  PRMT R10, RZ, 0x7610, R10 ;  /* 0x00007610ff0a7816 */ /* 0x000fe4000000000a */
[----:B------:R-:W-:Y:S01]  /*0570*/  PRMT R30, RZ, 0x7610, R30 ;  /* 0x00007610ff1e7816 */ /* 0x000fe2000000001e */
[----:B------:R1:W3:Y:S01]  /*0580*/  @!P0 LDG.E.EF.64 R26, [R28.64] ;  /* 0x000000041c1a8981 */ /* 0x0002e2000c0e1b00 */
[----:B------:R-:W-:-:S02]  /*0590*/  PRMT R33, RZ, 0x7610, R33 ;  /* 0x00007610ff217816 */ /* 0x000fc40000000021 */
[----:B------:R-:W-:Y:S01]  /*05a0*/  LEA.HI.X R41, R24, c[0x0][0x164], R9, 0x1, P3 ;  /* 0x0000590018297a11 */ /* 0x000fe200018f0c09 */
[----:B------:R-:W-:Y:S04]  /*05b0*/  LDS R8, [R2.X4+0x80] ;  /* 0x0000800002087984 */ /* 0x000fe80000004800 */
[----:B------:R0:W3:Y:S01]  /*05c0*/  @P2 LDG.E.EL.U16 R10, [R40.64+0x2] ;  /* 0x00000204280a2981 */ /* 0x0000e2000c2e1500 */
[----:B-1----:R-:W-:-:S03]  /*05d0*/  IMAD.WIDE.U32 R28, R5, R0, c[0x0][0x180] ;  /* 0x00006000051c7625 */ /* 0x002fc600078e0000 */
[----:B------:R0:W3:Y:S04]  /*05e0*/  @P2 LDG.E.EL.U16 R35, [R40.64+0x42] ;  /* 0x0000420428232981 */ /* 0x0000e8000c2e1500 */
[----:B------:R0:W3:Y:S04]  /*05f0*/  @P2 LDG.E.EL.U16 R30, [R40.64+0x82] ;  /* 0x00008204281e2981 */ /* 0x0000e8000c2e1500 */
[----:B------:R0:W5:Y:S04]  /*0600*/  @P2 LDG.E.EL.U16 R33, [R40.64+0xc2] ;  /* 0x0000c20428212981 */ /* 0x000168000c2e1500 */
[----:B------:R-:W-:Y:S04]  /*0610*/  LDS R9, [R2.X4] ;  /* 0x0000000002097984 */ /* 0x000fe80000004800 */
[----:B------:R-:W-:Y:S04]  /*0620*/  LDS R6, [R2.X4+0x100] ;  /* 0x0001000002067984 */ /* 0x000fe80000004800 */
[----:B------:R-:W5:Y:S04]  /*0630*/  LDG.E.EL.64 R28, [R28.64] ;  /* 0x000000041c1c7981 */ /* 0x000f68000c2e1b00 */
[----:B------:R-:W-:Y:S01]  /*0640*/  LDS R5, [R2.X4+0x180] ;  /* 0x0001800002057984 */ /* 0x000fe20000004800 */
[----:B------:R-:W1:Y:S03]  /*0650*/  MUFU.RSQ R32, R32 ;  /* 0x0000002000207308 */ /* 0x000e660000001400 */
[----:B------:R-:W-:Y:S01]  /*0660*/  BAR.SYNC.DEFER_BLOCKING 0x0 ;  /* 0x0000000000007b1d */ /* 0x000fe20000010000 */
[----:B------:R-:W-:-:S02]  /*0670*/  LOP3.LUT R23, R23, 0x1e, RZ, 0xc0, !PT ;  /* 0x0000001e17177812 */ /* 0x000fc400078ec0ff */
[----:B------:R-:W-:-:S03]  /*0680*/  PRMT R25, RZ, 0x7610, R25 ;  /* 0x00007610ff197816 */ /* 0x000fc60000000019 */
[----:B-1----:R-:W-:Y:S01]  /*0690*/  STS [R4.X8], R32 ;  /* 0x0000002004007388 */ /* 0x002fe20000008800 */
[----:B------:R-:W-:-:S03]  /*06a0*/  IMAD.WIDE.U32 R44, R23, R0, c[0x0][0x168] ;  /* 0x00005a00172c7625 */ /* 0x000fc600078e0000 */
[----:B------:R-:W-:Y:S06]  /*06b0*/  BAR.SYNC.DEFER_BLOCKING 0x0 ;  /* 0x0000000000007b1d */ /* 0x000fec0000010000 */
[----:B------:R-:W5:Y:S01]  /*06c0*/  @P2 LDG.E.EL.U16 R25, [R44.64+0x82] ;  /* 0x000082042c192981 */ /* 0x000f62000c2e1500 */
[----:B------:R-:W-:Y:S02]  /*06d0*/  PRMT R34, RZ, 0x7610, R34 ;  /* 0x00007610ff227816 */ /* 0x000fe40000000022 */
[----:B----4-:R-:W-:-:S04]  /*06e0*/  PRMT R11, R18, 0x7632, R11 ;  /* 0x00007632120b7816 */ /* 0x010fc8000000000b */
[----:B------:R-:W5:Y:S01]  /*06f0*/  @P2 LDG.E.EL.U16 R34, [R44.64+0xc2] ;  /* 0x0000c2042c222981 */ /* 0x000f62000c2e1500 */
[----:B------:R-:W-:Y:S01]  /*0700*/  IMAD.U32 R11, R11, 0x10000, RZ ;  /* 0x000100000b0b7824 */ /* 0x000fe200078e00ff */
[----:B------:R-:W-:-:S03]  /*0710*/  SHF.L.U32 R18, R18, 0x10, RZ ;  /* 0x0000001012127819 */ /* 0x000fc600000006ff */
[----:B------:R-:W-:-:S04]  /*0720*/  FMUL R11, R11, R11 ;  /* 0x0000000b0b0b7220 */ /* 0x000fc80000400000 */
[----:B------:R-:W-:Y:S01]  /*0730*/  FFMA R11, R18, R18, R11 ;  /* 0x00000012120b7223 */ /* 0x000fe2000000000b */
[C---:B------:R-:W-:Y:S01]  /*0740*/  IMAD.U32 R18, R19.reuse, 0x10000, RZ ;  /* 0x0001000013127824 */ /* 0x040fe200078e00ff */
[----:B------:R-:W-:-:S03]  /*0750*/  PRMT R19, R19, 0x7632, R19 ;  /* 0x0000763213137816 */ /* 0x000fc60000000013 */
[----:B------:R-:W-:Y:S01]  /*0760*/  FFMA R11, R18, R18, R11 ;  /* 0x00000012120b7223 */ /* 0x000fe2000000000b */
[----:B------:R-:W-:-:S05]  /*0770*/  SHF.L.U32 R18, R19, 0x10, RZ ;  /* 0x0000001013127819 */ /* 0x000fca00000006ff */
[----:B------:R-:W-:-:S05]  /*0780*/  FFMA R11, R18, R18, R11 ;  /* 0x00000012120b7223 */ /* 0x000fca000000000b */
[----:B------:R-:W-:-:S05]  /*0790*/  FSEL R11, R11, RZ, !P0 ;  /* 0x000000ff0b0b7208 */ /* 0x000fca0004000000 */
[----:B------:R-:W1:Y:S02]  /*07a0*/  SHFL.BFLY PT, R18, R11, 0x10, 0x1f ;  /* 0x0e001f000b127f89 */ /* 0x000e6400000e0000 */
[----:B-1----:R-:W-:-:S05]  /*07b0*/  FADD R18, R11, R18 ;  /* 0x000000120b127221 */ /* 0x002fca0000000000 */
[----:B------:R-:W1:Y:S02]  /*07c0*/  SHFL.BFLY PT, R19, R18, 0x8, 0x1f ;  /* 0x0d001f0012137f89 */ /* 0x000e6400000e0000 */
[----:B-1----:R-:W-:-:S05]  /*07d0*/  FADD R19, R18, R19 ;  /* 0x0000001312137221 */ /* 0x002fca0000000000 */
[----:B------:R-:W1:Y:S02]  /*07e0*/  SHFL.BFLY PT, R38, R19, 0x4, 0x1f ;  /* 0x0c801f0013267f89 */ /* 0x000e6400000e0000 */
[----:B-1----:R-:W-:-:S05]  /*07f0*/  FADD R38, R19, R38 ;  /* 0x0000002613267221 */ /* 0x002fca0000000000 */
[----:B------:R-:W1:Y:S02]  /*0800*/  SHFL.BFLY PT, R37, R38, 0x2, 0x1f ;  /* 0x0c401f0026257f89 */ /* 0x000e6400000e0000 */
[----:B-1----:R-:W-:-:S05]  /*0810*/  FADD R43, R38, R37 ;  /* 0x00000025262b7221 */ /* 0x002fca0000000000 */
[----:B------:R-:W1:Y:S01]  /*0820*/  SHFL.BFLY PT, R18, R43, 0x1, 0x1f ;  /* 0x0c201f002b127f89 */ /* 0x000e6200000e0000 */
[----:B------:R-:W-:Y:S02]  /*0830*/  ISETP.LT.AND P3, PT, R36, 0x18180, !P1 ;  /* 0x000181802400780c */ /* 0x000fe40004f61270 */
[----:B------:R-:W-:Y:S02]  /*0840*/  PRMT R36, RZ, 0x7610, R36 ;  /* 0x00007610ff247816 */ /* 0x000fe40000000024 */
[----:B------:R-:W-:Y:S02]  /*0850*/  PRMT R37, RZ, 0x7610, R37 ;  /* 0x00007610ff257816 */ /* 0x000fe40000000025 */
[----:B------:R-:W-:-:S07]  /*0860*/  PRMT R11, RZ, 0x7610, R11 ;  /* 0x00007610ff0b7816 */ /* 0x000fce000000000b */
[----:B------:R0:W4:Y:S04]  /*0870*/  @P3 LDG.E.EL.U16 R36, [R40.64+0x40] ;  /* 0x0000400428243981 */ /* 0x000128000c2e1500 */
[----:B------:R0:W4:Y:S04]  /*0880*/  @P3 LDG.E.EL.U16 R37, [R40.64+0x80] ;  /* 0x0000800428253981 */ /* 0x000128000c2e1500 */
[----:B------:R0:W4:Y:S01]  /*0890*/  @P3 LDG.E.EL.U16 R11, [R40.64+0xc0] ;  /* 0x0000c004280b3981 */ /* 0x000122000c2e1500 */
[----:B-1----:R-:W-:-:S04]  /*08a0*/  FADD R38, R43, R18 ;  /* 0x000000122b267221 */ /* 0x002fc80000000000 */
[----:B------:R-:W-:Y:S01]  /*08b0*/  FFMA R3, R38, R3, 9.9999999747524270788e-07 ;  /* 0x358637bd26037423 */ /* 0x000fe20000000003 */
[----:B------:R-:W-:-:S06]  /*08c0*/  PRMT R38, RZ, 0x7610, R38 ;  /* 0x00007610ff267816 */ /* 0x000fcc0000000026 */
[----:B------:R1:W4:Y:S01]  /*08d0*/  @P2 LDG.E.EL.U16 R38, [R44.64+0x42] ;  /* 0x000042042c262981 */ /* 0x000322000c2e1500 */
[----:B0-----:R-:W-:Y:S02]  /*08e0*/  PRMT R40, RZ, 0x7610, R40 ;  /* 0x00007610ff287816 */ /* 0x001fe40000000028 */
[----:B------:R-:W-:-:S04]  /*08f0*/  PRMT R41, RZ, 0x7610, R41 ;  /* 0x00007610ff297816 */ /* 0x000fc80000000029 */
[----:B------:R1:W4:Y:S04]  /*0900*/  @P3 LDG.E.EL.U16 R40, [R44.64+0x40] ;  /* 0x000040042c283981 */ /* 0x000328000c2e1500 */
[----:B------:R1:W4:Y:S01]  /*0910*/  @P3 LDG.E.EL.U16 R41, [R44.64+0x80] ;  /* 0x000080042c293981 */ /* 0x000322000c2e1500 */
[----:B------:R-:W-:Y:S01]  /*0920*/  LOP3.LUT R20, R20, 0x7, RZ, 0xc0, !PT ;  /* 0x0000000714147812 */ /* 0x000fe200078ec0ff */
[----:B------:R-:W-:-:S04]  /*0930*/  FMUL R19, R21, R32 ;  /* 0x0000002015137220 */ /* 0x000fc80000400000 */
[----:B------:R-:W0:Y:S01]  /*0940*/  LDS R21, [R20.X8] ;  /* 0x0000000014157984 */ /* 0x000e220000008800 */
[-C--:B------:R-:W-:Y:S01]  /*0950*/  FMUL R39, R39, R32.reuse ;  /* 0x0000002027277220 */ /* 0x080fe20000400000 */
[-C--:B------:R-:W-:Y:S01]  /*0960*/  FMUL R42, R42, R32.reuse ;  /* 0x000000202a2a7220 */ /* 0x080fe20000400000 */
[----:B------:R-:W-:Y:S01]  /*0970*/  FMUL R18, R31, R32 ;  /* 0x000000201f127220 */ /* 0x000fe20000400000 */
[----:B--2---:R-:W-:-:S04]  /*0980*/  IMAD.U32 R32, R16, 0x10000, RZ ;  /* 0x0001000010207824 */ /* 0x004fc800078e00ff */
[----:B------:R-:W-:Y:S01]  /*0990*/  FMUL R39, R32, R39 ;  /* 0x0000002720277220 */ /* 0x000fe20000400000 */
[----:B---3--:R-:W-:Y:S02]  /*09a0*/  SHF.L.U32 R30, R30, 0x10, RZ ;  /* 0x000000101e1e7819 */ /* 0x008fe400000006ff */
[----:B------:R-:W-:-:S04]  /*09b0*/  PRMT R16, R16, 0x7632, R16 ;  /* 0x0000763210107816 */ /* 0x000fc80000000010 */
[----:B------:R-:W-:-:S05]  /*09c0*/  SHF.L.U32 R31, R16, 0x10, RZ ;  /* 0x00000010101f7819 */ /* 0x000fca00000006ff */
[----:B------:R-:W-:Y:S01]  /*09d0*/  FMUL R42, R31, R42 ;  /* 0x0000002a1f2a7220 */ /* 0x000fe20000400000 */
[C---:B------:R-:W-:Y:S01]  /*09e0*/  IMAD.U32 R31, R17.reuse, 0x10000, RZ ;  /* 0x00010000111f7824 */ /* 0x040fe200078e00ff */
[----:B------:R-:W-:-:S05]  /*09f0*/  PRMT R17, R17, 0x7632, R17 ;  /* 0x0000763211117816 */ /* 0x000fca0000000011 */
[----:B------:R-:W-:-:S04]  /*0a00*/  IMAD.U32 R16, R17, 0x10000, RZ ;  /* 0x0001000011107824 */ /* 0x000fc800078e00ff */
[----:B------:R-:W-:Y:S01]  /*0a10*/  FMUL R19, R16, R19 ;  /* 0x0000001310137220 */ /* 0x000fe20000400000 */
[----:B-----5:R-:W-:Y:S01]  /*0a20*/  IMAD.U32 R16, R33, 0x10000, RZ ;  /* 0x0001000021107824 */ /* 0x020fe200078e00ff */
[----:B------:R-:W-:Y:S01]  /*0a30*/  SHF.L.U32 R32, R25, 0x10, RZ ;  /* 0x0000001019207819 */ /* 0x000fe200000006ff */
[----:B0-----:R-:W-:Y:S01]  /*0a40*/  FMUL R25, R21, R30 ;  /* 0x0000001e15197220 */ /* 0x001fe20000400000 */
[----:B------:R-:W-:-:S06]  /*0a50*/  PRMT R30, RZ, 0x7610, R30 ;  /* 0x00007610ff1e7816 */ /* 0x000fcc000000001e */
[----:B------:R1:W2:Y:S01]  /*0a60*/  @P2 LDG.E.EL.U16 R30, [R44.64+0x2] ;  /* 0x000002042c1e2981 */ /* 0x0002a2000c2e1500 */
[----:B------:R-:W-:Y:S01]  /*0a70*/  SHF.L.U32 R34, R34, 0x10, RZ ;  /* 0x0000001022227819 */ /* 0x000fe200000006ff */
[----:B------:R-:W-:Y:S01]  /*0a80*/  FFMA R25, -R25, R32, RZ ;  /* 0x0000002019197223 */ /* 0x000fe200000001ff */
[----:B------:R-:W-:Y:S01]  /*0a90*/  FMUL R33, R21, R16 ;  /* 0x0000001015217220 */ /* 0x000fe20000400000 */
[----:B------:R-:W-:Y:S01]  /*0aa0*/  PRMT R32, RZ, 0x7610, R32 ;  /* 0x00007610ff207816 */ /* 0x000fe20000000020 */
[----:B------:R-:W-:Y:S02]  /*0ab0*/  IMAD.WIDE R16, R24, R0, c[0x0][0x160] ;  /* 0x0000580018107625 */ /* 0x000fe400078e0200 */
[----:B------:R-:W-:Y:S01]  /*0ac0*/  FFMA R33, -R33, R34, RZ ;  /* 0x0000002221217223 */ /* 0x000fe200000001ff */
[----:B------:R-:W-:Y:S02]  /*0ad0*/  PRMT R34, RZ, 0x7610, R34 ;  /* 0x00007610ff227816 */ /* 0x000fe40000000022 */
[----:B------:R1:W5:Y:S01]  /*0ae0*/  @P3 LDG.E.EL.U16 R32, [R44.64+0xc0] ;  /* 0x0000c0042c203981 */ /* 0x000362000c2e1500 */
[----:B------:R-:W-:Y:S01]  /*0af0*/  FMUL R18, R31, R18 ;  /* 0x000000121f127220 */ /* 0x000fe20000400000 */
[----:B------:R-:W-:-:S02]  /*0b00*/  PRMT R31, RZ, 0x7610, R31 ;  /* 0x00007610ff1f7816 */ /* 0x000fc4000000001f */
[----:B------:R0:W5:Y:S04]  /*0b10*/  @P3 LDG.E.EL.U16 R34, [R16.64] ;  /* 0x0000000410223981 */ /* 0x000168000c2e1500 */
[----:B------:R1:W5:Y:S01]  /*0b20*/  @P3 LDG.E.EL.U16 R31, [R44.64] ;  /* 0x000000042c1f3981 */ /* 0x000362000c2e1500 */
[----:B------:R-:W-:Y:S01]  /*0b30*/  FMUL R18, R18, R14 ;  /* 0x0000000e12127220 */ /* 0x000fe20000400000 */
[----:B------:R-:W-:Y:S01]  /*0b40*/  FMUL R19, R19, R15 ;  /* 0x0000000f13137220 */ /* 0x000fe20000400000 */
[----:B------:R-:W-:Y:S01]  /*0b50*/  IMAD.U32 R35, R35, 0x10000, RZ ;  /* 0x0001000023237824 */ /* 0x000fe200078e00ff */
[----:B0-----:R-:W-:Y:S01]  /*0b60*/  FMUL R16, R39, R12 ;  /* 0x0000000c27107220 */ /* 0x001fe20000400000 */
[----:B------:R-:W-:Y:S01]  /*0b70*/  FMUL R17, R42, R13 ;  /* 0x0000000d2a117220 */ /* 0x000fe20000400000 */
[----:B------:R-:W-:Y:S01]  /*0b80*/  BAR.SYNC.DEFER_BLOCKING 0x0 ;  /* 0x0000000000007b1d */ /* 0x000fe20000010000 */
[----:B------:R-:W-:Y:S01]  /*0b90*/  FMUL R35, R21, R35 ;  /* 0x0000002315237220 */ /* 0x000fe20000400000 */
[----:B------:R-:W-:-:S04]  /*0ba0*/  PRMT R39, RZ, 0x7610, R39 ;  /* 0x00007610ff277816 */ /* 0x000fc80000000027 */
[----:B------:R0:W-:Y:S01]  /*0bb0*/  STS.128 [R22.X4], R16 ;  /* 0x0000001016007388 */ /* 0x0001e20000004c00 */
[C---:B------:R-:W-:Y:S02]  /*0bc0*/  IADD3 R43, R24.reuse, 0xc41, RZ ;  /* 0x00000c41182b7810 */ /* 0x040fe40007ffe0ff */
[----:B-1----:R-:W-:-:S03]  /*0bd0*/  IADD3 R45, R24, 0xc61, RZ ;  /* 0x00000c61182d7810 */ /* 0x002fc60007ffe0ff */
[----:B0-----:R-:W-:Y:S01]  /*0be0*/  IMAD.WIDE R18, R43, R0, c[0x0][0x160] ;  /* 0x000058002b127625 */ /* 0x001fe200078e0200 */
[----:B------:R-:W-:Y:S02]  /*0bf0*/  SHF.L.U32 R10, R10, 0x10, RZ ;  /* 0x000000100a0a7819 */ /* 0x000fe400000006ff */
[----:B------:R-:W-:Y:S02]  /*0c00*/  PRMT R43, R26, 0x7632, R43 ;  /* 0x000076321a2b7816 */ /* 0x000fe4000000002b */
[----:B------:R-:W-:Y:S02]  /*0c10*/  PRMT R42, R27, 0x7632, R42 ;  /* 0x000076321b2a7816 */ /* 0x000fe4000000002a */
[----:B----4-:R-:W-:-:S05]  /*0c20*/  SHF.L.U32 R38, R38, 0x10, RZ ;  /* 0x0000001026267819 */ /* 0x010fca00000006ff */
[----:B------:R-:W-:Y:S01]  /*0c30*/  FFMA R35, -R35, R38, RZ ;  /* 0x0000002623237223 */ /* 0x000fe200000001ff */
[----:B------:R-:W-:Y:S01]  /*0c40*/  IMAD.U32 R38, R36, 0x10000, RZ ;  /* 0x0001000024267824 */ /* 0x000fe200078e00ff */
[----:B------:R-:W-:Y:S01]  /*0c50*/  SHF.L.U32 R36, R37, 0x10, RZ ;  /* 0x0000001025247819 */ /* 0x000fe200000006ff */
[----:B------:R-:W-:Y:S01]  /*0c60*/  IMAD.U32 R37, R40, 0x10000, RZ ;  /* 0x0001000028257824 */ /* 0x000fe200078e00ff */
[----:B------:R-:W-:Y:S01]  /*0c70*/  BAR.SYNC.DEFER_BLOCKING 0x0 ;  /* 0x0000000000007b1d */ /* 0x000fe20000010000 */
[----:B------:R-:W-:Y:S01]  /*0c80*/  FMUL R38, R21, R38 ;  /* 0x0000002615267220 */ /* 0x000fe20000400000 */
[----:B------:R-:W-:Y:S01]  /*0c90*/  SHF.L.U32 R41, R41, 0x10, RZ ;  /* 0x0000001029297819 */ /* 0x000fe200000006ff */
[----:B------:R-:W-:Y:S02]  /*0ca0*/  FMUL R36, R21, R36 ;  /* 0x0000002415247220 */ /* 0x000fe40000400000 */
[----:B------:R-:W-:Y:S01]  /*0cb0*/  @!P1 FMUL R35, R38, R37 ;  /* 0x0000002526239220 */ /* 0x000fe20000400000 */
[----:B------:R-:W-:Y:S01]  /*0cc0*/  IADD3 R37, R24, 0xc01, RZ ;  /* 0x00000c0118257810 */ /* 0x000fe20007ffe0ff */
[----:B------:R-:W-:Y:S01]  /*0cd0*/  @!P1 FMUL R25, R36, R41 ;  /* 0x0000002924199220 */ /* 0x000fe20000400000 */
[----:B------:R-:W-:-:S02]  /*0ce0*/  IADD3 R41, R24, 0xc21, RZ ;  /* 0x00000c2118297810 */ /* 0x000fc40007ffe0ff */
[----:B------:R-:W-:Y:S01]  /*0cf0*/  PRMT R38, RZ, 0x7610, R38 ;  /* 0x00007610ff267816 */ /* 0x000fe20000000026 */
[----:B------:R-:W-:-:S04]  /*0d00*/  IMAD.WIDE R36, R37, R0, c[0x0][0x160] ;  /* 0x0000580025247625 */ /* 0x000fc800078e0200 */
[----:B------:R-:W-:Y:S02]  /*0d10*/  IMAD.WIDE R16, R41, R0, c[0x0][0x160] ;  /* 0x0000580029107625 */ /* 0x000fe400078e0200 */
[----:B------:R0:W1:Y:S01]  /*0d20*/  MUFU.RSQ R41, R3 ;  /* 0x0000000300297308 */ /* 0x0000620000001400 */
[----:B------:R4:W3:Y:S01]  /*0d30*/  @P2 LDG.E.EL.U16 R38, [R36.64] ;  /* 0x0000000424262981 */ /* 0x0008e2000c2e1500 */
[----:B0-----:R-:W-:-:S03]  /*0d40*/  PRMT R3, RZ, 0x7610, R3 ;  /* 0x00007610ff037816 */ /* 0x001fc60000000003 */
[----:B------:R0:W3:Y:S04]  /*0d50*/  @P2 LDG.E.EL.U16 R39, [R16.64] ;  /* 0x0000000410272981 */ /* 0x0000e8000c2e1500 */
[----:B------:R1:W3:Y:S01]  /*0d60*/  @P2 LDG.E.EL.U16 R3, [R18.64] ;  /* 0x0000000412032981 */ /* 0x0002e2000c2e1500 */
[----:B----4-:R-:W-:-:S03]  /*0d70*/  PRMT R36, RZ, 0x7610, R36 ;  /* 0x00007610ff247816 */ /* 0x010fc60000000024 */
[----:B------:R-:W4:Y:S01]  /*0d80*/  LDS R40, [R2.X4+0x100] ;  /* 0x0001000002287984 */ /* 0x000f220000004800 */
[----:B0-----:R-:W-:-:S03]  /*0d90*/  IMAD.WIDE R16, R45, R0, c[0x0][0x160] ;  /* 0x000058002d107625 */ /* 0x001fc600078e0200 */
[----:B------:R-:W-:Y:S04]  /*0da0*/  LDS R37, [R2.X4+0x80] ;  /* 0x0000800002257984 */ /* 0x000fe80000004800 */
[----:B------:R2:W3:Y:S04]  /*0db0*/  @P2 LDG.E.EL.U16 R36, [R16.64] ;  /* 0x0000000410242981 */ /* 0x0004e8000c2e1500 */
[----:B-1----:R-:W0:Y:S04]  /*0dc0*/  LDS R18, [R2.X4+0x180] ;  /* 0x0001800002127984 */ /* 0x002e280000004800 */
[----:B------:R-:W1:Y:S04]  /*0dd0*/  LDS R19, [R2.X4] ;  /* 0x0000000002137984 */ /* 0x000e680000004800 */
[----:B------:R-:W-:Y:S01]  /*0de0*/  BAR.SYNC.DEFER_BLOCKING 0x0 ;  /* 0x0000000000007b1d */ /* 0x000fe20000010000 */
[----:B------:R-:W-:Y:S01]  /*0df0*/  IMAD.U32 R45, R26, 0x10000, RZ ;  /* 0x000100001a2d7824 */ /* 0x000fe200078e00ff */
[----:B------:R-:W-:Y:S01]  /*0e00*/  SHF.L.U32 R26, R27, 0x10, RZ ;  /* 0x000000101b1a7819 */ /* 0x000fe200000006ff */
[----:B------:R-:W-:-:S03]  /*0e10*/  FMUL R27, R21, R10 ;  /* 0x0000000a151b7220 */ /* 0x000fc60000400000 */
[----:B------:R0:W-:Y:S04]  /*0e20*/  STS [R4.X8], R41 ;  /* 0x0000002904007388 */ /* 0x0001e80000008800 */
[----:B------:R-:W-:Y:S01]  /*0e30*/  BAR.SYNC.DEFER_BLOCKING 0x0 ;  /* 0x0000000000007b1d */ /* 0x000fe20000010000 */
[----:B0-----:R-:W-:Y:S01]  /*0e40*/  FMUL R4, R41, R26 ;  /* 0x0000001a29047220 */ /* 0x001fe20000400000 */
[----:B------:R-:W-:Y:S02]  /*0e50*/  PRMT R26, RZ, 0x7610, R26 ;  /* 0x00007610ff1a7816 */ /* 0x000fe4000000001a */
[----:B--2---:R-:W-:Y:S01]  /*0e60*/  SHF.L.U32 R16, R30, 0x10, RZ ;  /* 0x000000101e107819 */ /* 0x004fe200000006ff */
[----:B------:R-:W-:Y:S02]  /*0e70*/  IMAD.U32 R10, R11, 0x10000, RZ ;  /* 0x000100000b0a7824 */ /* 0x000fe400078e00ff */
[----:B------:R-:W-:Y:S01]  /*0e80*/  IMAD.U32 R43, R43, 0x10000, RZ ;  /* 0x000100002b2b7824 */ /* 0x000fe200078e00ff */
[----:B------:R-:W-:Y:S01]  /*0e90*/  SHF.L.U32 R44, R42, 0x10, RZ ;  /* 0x000000102a2c7819 */ /* 0x000fe200000006ff */
[----:B------:R-:W-:Y:S01]  /*0ea0*/  FFMA R27, -R27, R16, RZ ;  /* 0x000000101b1b7223 */ /* 0x000fe200000001ff */
[----:B------:R-:W-:Y:S01]  /*0eb0*/  IMAD.WIDE.U32 R16, R23, R0, c[0x0][0x180] ;  /* 0x0000600017107625 */ /* 0x000fe200078e0000 */
[----:B-----5:R-:W-:-:S04]  /*0ec0*/  SHF.L.U32 R34, R34, 0x10, RZ ;  /* 0x0000001022227819 */ /* 0x020fc800000006ff */
[----:B------:R0:W2:Y:S01]  /*0ed0*/  @P2 LDG.E.EL.U16 R26, [R16.64+0x2] ;  /* 0x00000204101a2981 */ /* 0x0000a2000c2e1500 */
[----:B------:R-:W-:Y:S01]  /*0ee0*/  SHF.L.U32 R11, R32, 0x10, RZ ;  /* 0x00000010200b7819 */ /* 0x000fe200000006ff */
[----:B------:R-:W-:Y:S01]  /*0ef0*/  FMUL R10, R21, R10 ;  /* 0x0000000a150a7220 */ /* 0x000fe20000400000 */
[----:B------:R-:W-:Y:S01]  /*0f00*/  SHF.L.U32 R23, R28, 0x10, RZ ;  /* 0x000000101c177819 */ /* 0x000fe200000006ff */
[----:B------:R-:W-:Y:S01]  /*0f10*/  IMAD.U32 R31, R31, 0x10000, RZ ;  /* 0x000100001f1f7824 */ /* 0x000fe200078e00ff */
[----:B----4-:R-:W-:Y:S01]  /*0f20*/  FFMA R40, R6, R25, R40 ;  /* 0x0000001906287223 */ /* 0x010fe20000000028 */
[----:B------:R-:W-:Y:S01]  /*0f30*/  @!P1 FMUL R33, R10, R11 ;  /* 0x0000000b0a219220 */ /* 0x000fe20000400000 */
[----:B------:R-:W-:Y:S01]  /*0f40*/  IADD3 R11, R24, 0xc00, RZ ;  /* 0x00000c00180b7810 */ /* 0x000fe20007ffe0ff */
[----:B------:R-:W-:Y:S01]  /*0f50*/  FMUL R34, R21, R34 ;  /* 0x0000002215227220 */ /* 0x000fe20000400000 */
[----:B------:R-:W-:Y:S01]  /*0f60*/  PRMT R28, R28, 0x7632, R28 ;  /* 0x000076321c1c7816 */ /* 0x000fe2000000001c */
[C---:B------:R-:W-:Y:S01]  /*0f70*/  FMUL R42, R41.reuse, R45 ;  /* 0x0000002d292a7220 */ /* 0x040fe20000400000 */
[----:B------:R-:W-:Y:S01]  /*0f80*/  PRMT R21, RZ, 0x7610, R21 ;  /* 0x00007610ff157816 */ /* 0x000fe20000000015 */
[----:B------:R-:W-:Y:S01]  /*0f90*/  FMUL R30, R41, R43 ;  /* 0x0000002b291e7220 */ /* 0x000fe20000400000 */
[----:B------:R-:W-:Y:S01]  /*0fa0*/  IMAD.WIDE R10, R11, R0, c[0x0][0x160] ;  /* 0x000058000b0a7625 */ /* 0x000fe200078e0200 */
[----:B------:R-:W-:Y:S01]  /*0fb0*/  IADD3 R43, R24, 0xc20, RZ ;  /* 0x00000c20182b7810 */ /* 0x000fe20007ffe0ff */
[----:B------:R-:W4:Y:S01]  /*0fc0*/  LDS R20, [R20.X8] ;  /* 0x0000000014147984 */ /* 0x000f220000008800 */
[----:B------:R-:W-:Y:S01]  /*0fd0*/  SHF.L.U32 R45, R28, 0x10, RZ ;  /* 0x000000101c2d7819 */ /* 0x000fe200000006ff */
[----:B------:R-:W-:Y:S01]  /*0fe0*/  @!P1 FMUL R27, R34, R31 ;  /* 0x0000001f221b9220 */ /* 0x000fe20000400000 */
[----:B------:R-:W-:Y:S01]  /*0ff0*/  FMUL R31, R42, R23 ;  /* 0x000000172a1f7220 */ /* 0x000fe20000400000 */
[----:B------:R5:W2:Y:S01]  /*1000*/  @P3 LDG.E.EL.U16 R21, [R10.64] ;  /* 0x000000040a153981 */ /* 0x000aa2000c2e1500 */
[----:B------:R-:W-:Y:S01]  /*1010*/  PRMT R23, RZ, 0x7610, R23 ;  /* 0x00007610ff177816 */ /* 0x000fe20000000017 */
[----:B------:R-:W-:Y:S01]  /*1020*/  FMUL R30, R30, R45 ;  /* 0x0000002d1e1e7220 */ /* 0x000fe20000400000 */
[----:B------:R-:W-:-:S02]  /*1030*/  IADD3 R45, R24, 0xc60, RZ ;  /* 0x00000c60182d7810 */ /* 0x000fc40007ffe0ff */
[----:B------:R-:W-:Y:S01]  /*1040*/  PRMT R28, RZ, 0x7610, R28 ;  /* 0x00007610ff1c7816 */ /* 0x000fe2000000001c */
[-C--:B-----5:R-:W-:Y:S01]  /*1050*/  IMAD.WIDE R10, R43, R0.reuse, c[0x0][0x160] ;  /* 0x000058002b0a7625 */ /* 0x0a0fe200078e0200 */
[----:B------:R-:W-:Y:S02]  /*1060*/  IADD3 R43, R24, 0xc40, RZ ;  /* 0x00000c40182b7810 */ /* 0x000fe40007ffe0ff */
[----:B------:R-:W-:Y:S02]  /*1070*/  PRMT R42, RZ, 0x7610, R42 ;  /* 0x00007610ff2a7816 */ /* 0x000fe4000000002a */
[----:B------:R5:W2:Y:S01]  /*1080*/  @P3 LDG.E.EL.U16 R23, [R10.64] ;  /* 0x000000040a173981 */ /* 0x000aa2000c2e1500 */
[----:B------:R-:W-:Y:S01]  /*1090*/  PRMT R32, RZ, 0x7610, R32 ;  /* 0x00007610ff207816 */ /* 0x000fe20000000020 */
[-C--:B------:R-:W-:Y:S01]  /*10a0*/  IMAD.WIDE R24, R43, R0.reuse, c[0x0][0x160] ;  /* 0x000058002b187625 */ /* 0x080fe200078e0200 */
[----:B------:R-:W-:Y:S01]  /*10b0*/  PRMT R34, RZ, 0x7610, R34 ;  /* 0x00007610ff227816 */ /* 0x000fe20000000022 */
[----:B------:R0:W2:Y:S04]  /*10c0*/  @P2 LDG.E.EL.U16 R42, [R16.64+0x42] ;  /* 0x00004204102a2981 */ /* 0x0000a8000c2e1500 */
[----:B------:R0:W2:Y:S01]  /*10d0*/  @P3 LDG.E.EL.U16 R32, [R24.64] ;  /* 0x0000000418203981 */ /* 0x0000a2000c2e1500 */
[----:B-----5:R-:W-:-:S03]  /*10e0*/  IMAD.WIDE R10, R45, R0, c[0x0][0x160] ;  /* 0x000058002d0a7625 */ /* 0x020fc600078e0200 */
[----:B------:R5:W2:Y:S04]  /*10f0*/  @P2 LDG.E.EL.U16 R34, [R16.64+0xc2] ;  /* 0x0000c20410222981 */ /* 0x000aa8000c2e1500 */
[----:B------:R0:W2:Y:S02]  /*1100*/  @P3 LDG.E.EL.U16 R28, [R10.64] ;  /* 0x000000040a1c3981 */ /* 0x0000a4000c2e1500 */
[----:B0-----:R-:W-:-:S06]  /*1110*/  PRMT R11, RZ, 0x7610, R11 ;  /* 0x00007610ff0b7816 */ /* 0x001fcc000000000b */
[----:B------:R5:W2:Y:S01]  /*1120*/  @P3 LDG.E.EL.U16 R11, [R16.64+0xc0] ;  /* 0x0000c004100b3981 */ /* 0x000aa2000c2e1500 */
[----:B------:R-:W-:Y:S01]  /*1130*/  IMAD.U32 R45, R29, 0x10000, RZ ;  /* 0x000100001d2d7824 */ /* 0x000fe200078e00ff */
[----:B------:R-:W-:Y:S01]  /*1140*/  PRMT R43, RZ, 0x7610, R43 ;  /* 0x00007610ff2b7816 */ /* 0x000fe2000000002b */
[----:B------:R-:W-:Y:S01]  /*1150*/  FFMA R33, R5, R33, R18 ;  /* 0x0000002105217223 */ /* 0x000fe20000000012 */
[----:B------:R-:W-:Y:S01]  /*1160*/  PRMT R10, RZ, 0x7610, R10 ;  /* 0x00007610ff0a7816 */ /* 0x000fe2000000000a */
[----:B------:R-:W-:Y:S01]  /*1170*/  FMUL R45, R4, R45 ;  /* 0x0000002d042d7220 */ /* 0x000fe20000400000 */
[----:B------:R-:W-:Y:S02]  /*1180*/  PRMT R4, RZ, 0x7610, R4 ;  /* 0x00007610ff047816 */ /* 0x000fe40000000004 */
[----:B------:R-:W-:Y:S01]  /*1190*/  PRMT R18, RZ, 0x7610, R18 ;  /* 0x00007610ff127816 */ /* 0x000fe20000000012 */
[----:B------:R5:W2:Y:S04]  /*11a0*/  @P2 LDG.E.EL.U16 R43, [R16.64+0x82] ;  /* 0x00008204102b2981 */ /* 0x000aa8000c2e1500 */
[----:B------:R5:W2:Y:S04]  /*11b0*/  @P3 LDG.E.EL.U16 R4, [R16.64+0x40] ;  /* 0x0000400410043981 */ /* 0x000aa8000c2e1500 */
[----:B------:R5:W2:Y:S04]  /*11c0*/  @P3 LDG.E.EL.U16 R10, [R16.64+0x80] ;  /* 0x00008004100a3981 */ /* 0x000aa8000c2e1500 */
[----:B------:R5:W2:Y:S04]  /*11d0*/  @P3 LDG.E.EL.U16 R18, [R16.64] ;  /* 0x0000000410123981 */ /* 0x000aa8000c2e1500 */
[----:B------:R-:W0:Y:S01]  /*11e0*/  S2R R24, SR_TID.X ;  /* 0x0000000000187919 */ /* 0x000e220000002100 */
[----:B------:R-:W-:Y:S01]  /*11f0*/  PRMT R29, R29, 0x7632, R29 ;  /* 0x000076321d1d7816 */ /* 0x000fe2000000001d */
[----:B------:R-:W-:-:S03]  /*1200*/  FMUL R41, R41, R44 ;  /* 0x0000002c29297220 */ /* 0x000fc60000400000 */
[----:B------:R-:W-:Y:S01]  /*1210*/  SHF.L.U32 R44, R29, 0x10, RZ ;  /* 0x000000101d2c7819 */ /* 0x000fe200000006ff */
[----:B------:R-:W-:-:S04]  /*1220*/  FMUL R12, R31, R12 ;  /* 0x0000000c1f0c7220 */ /* 0x000fc80000400000 */
[----:B------:R-:W-:Y:S01]  /*1230*/  FMUL R44, R41, R44 ;  /* 0x0000002c292c7220 */ /* 0x000fe20000400000 */
[----:B------:R-:W-:Y:S01]  /*1240*/  FMUL R13, R30, R13 ;  /* 0x0000000d1e0d7220 */ /* 0x000fe20000400000 */
[----:B------:R-:W-:Y:S01]  /*1250*/  BAR.SYNC.DEFER_BLOCKING 0x0 ;  /* 0x0000000000007b1d */ /* 0x000fe20000010000 */
[----:B------:R-:W-:Y:S01]  /*1260*/  FMUL R14, R45, R14 ;  /* 0x0000000e2d0e7220 */ /* 0x000fe20000400000 */
[----:B------:R-:W-:Y:S01]  /*1270*/  FMUL R15, R44, R15 ;  /* 0x0000000f2c0f7220 */ /* 0x000fe20000400000 */
[----:B0-----:R-:W-:Y:S02]  /*1280*/  SHF.R.U32.HI R29, RZ, 0x3, R24 ;  /* 0x00000003ff1d7819 */ /* 0x001fe40000011618 */
[C---:B------:R-:W-:Y:S02]  /*1290*/  SHF.L.U32 R25, R24.reuse, 0x7, RZ ;  /* 0x0000000718197819 */ /* 0x040fe400000006ff */
[----:B-----5:R-:W-:Y:S02]  /*12a0*/  LOP3.LUT R16, R24, 0x7, RZ, 0xc0, !PT ;  /* 0x0000000718107812 */ /* 0x020fe400078ec0ff */
[----:B------:R-:W-:-:S02]  /*12b0*/  SGXT.U32 R29, R29, 0x5 ;  /* 0x000000051d1d781a */ /* 0x000fc40000000000 */
[----:B------:R-:W-:Y:S01]  /*12c0*/  LOP3.LUT R25, R25, 0x380, RZ, 0xc0, !PT ;  /* 0x0000038019197812 */ /* 0x000fe200078ec0ff */
[----:B------:R0:W-:Y:S04]  /*12d0*/  STS.128 [R22.X4], R12 ;  /* 0x0000000c16007388 */ /* 0x0001e80000004c00 */
[----:B------:R-:W-:Y:S01]  /*12e0*/  BAR.SYNC.DEFER_BLOCKING 0x0 ;  /* 0x0000000000007b1d */ /* 0x000fe20000010000 */
[----:B------:R-:W-:Y:S01]  /*12f0*/  IMAD.SHL.U32 R16, R16, 0x8, RZ ;  /* 0x0000000810107824 */ /* 0x000fe200078e00ff */
[----:B------:R-:W-:Y:S01]  /*1300*/  LOP3.LUT R25, R29, R25, RZ, 0xfc, !PT ;  /* 0x000000191d197212 */ /* 0x000fe200078efcff */
[----:B-1----:R-:W-:-:S03]  /*1310*/  FFMA R19, R9, R27, R19 ;  /* 0x0000001b09137223 */ /* 0x002fc60000000013 */
[----:B------:R-:W-:Y:S02]  /*1320*/  LEA R17, R25, R16, 0x1 ;  /* 0x0000001019117211 */ /* 0x000fe400078e08ff */
[----:B------:R-:W-:Y:S01]  /*1330*/  F2FP.BF16.PACK_AB R33, R33, R40 ;  /* 0x000000282121723e */ /* 0x000fe200000010ff */
[----:B------:R-:W1:Y:S01]  /*1340*/  LDS R30, [R2.X4+0x180] ;  /* 0x00018000021e7984 */ /* 0x000e620000004800 */
[----:B---3--:R-:W-:Y:S01]  /*1350*/  SHF.L.U32 R25, R38, 0x10, RZ ;  /* 0x0000001026197819 */ /* 0x008fe200000006ff */
[----:B------:R-:W-:-:S05]  /*1360*/  FFMA R38, R8, R35, R37 ;  /* 0x0000002308267223 */ /* 0x000fca0000000025 */
[----:B------:R-:W-:Y:S01]  /*1370*/  F2FP.BF16.PACK_AB R19, R38, R19 ;  /* 0x000000132613723e */ /* 0x000fe200000010ff */
[----:B----4-:R-:W-:Y:S02]  /*1380*/  FMUL R16, R25, R20 ;  /* 0x0000001419107220 */ /* 0x010fe40000400000 */
[----:B------:R-:W-:Y:S01]  /*1390*/  LDS R25, [R2.X4+0x80] ;  /* 0x0000800002197984 */ /* 0x000fe20000004800 */
[C---:B------:R-:W-:Y:S02]  /*13a0*/  PRMT R29, R19.reuse, 0x7610, R29 ;  /* 0x00007610131d7816 */ /* 0x040fe4000000001d */
[----:B------:R-:W-:Y:S02]  /*13b0*/  PRMT R31, R19, 0x7632, R31 ;  /* 0x00007632131f7816 */ /* 0x000fe4000000001f */
[----:B------:R-:W-:Y:S01]  /*13c0*/  LDS R19, [R2.X4+0x100] ;  /* 0x0001000002137984 */ /* 0x000fe20000004800 */
[----:B------:R-:W-:Y:S02]  /*13d0*/  PRMT R35, R33, 0x7632, R35 ;  /* 0x0000763221237816 */ /* 0x000fe40000000023 */
[----:B0-----:R-:W-:-:S02]  /*13e0*/  SHF.L.U32 R22, R22, 0x1, RZ ;  /* 0x0000000116167819 */ /* 0x001fc400000006ff */
[----:B------:R-:W-:Y:S02]  /*13f0*/  SHF.L.U32 R39, R39, 0x10, RZ ;  /* 0x0000001027277819 */ /* 0x000fe400000006ff */
[----:B------:R-:W-:Y:S01]  /*1400*/  SHF.L.U32 R15, R36, 0x10, RZ ;  /* 0x00000010240f7819 */ /* 0x000fe200000006ff */
[----:B------:R-:W-:Y:S02]  /*1410*/  IMAD.SHL.U32 R24, R24, 0x4, RZ ;  /* 0x0000000418187824 */ /* 0x000fe400078e00ff */
[----:B--2---:R-:W-:Y:S02]  /*1420*/  IMAD.U32 R27, R26, 0x10000, RZ ;  /* 0x000100001a1b7824 */ /* 0x004fe400078e00ff */
[----:B------:R0:W-:Y:S04]  /*1430*/  LDS R26, [R2.X4] ;  /* 0x00000000021a7984 */ /* 0x0001e80000004800 */
[----:B------:R-:W-:Y:S06]  /*1440*/  BAR.SYNC.DEFER_BLOCKING 0x0 ;  /* 0x0000000000007b1d */ /* 0x000fec0000010000 */
[----:B------:R-:W-:Y:S04]  /*1450*/  STS.U16 [R17], R29 ;  /* 0x0000001d11007388 */ /* 0x000fe80000000400 */
[----:B------:R-:W-:Y:S04]  /*1460*/  STS.U16 [R17+0x40], R31 ;  /* 0x0000401f11007388 */ /* 0x000fe80000000400 */
[----:B------:R-:W-:Y:S04]  /*1470*/  STS.U16 [R17+0x80], R33 ;  /* 0x0000802111007388 */ /* 0x000fe80000000400 */
[----:B------:R-:W-:Y:S04]  /*1480*/  STS.U16 [R17+0xc0], R35 ;  /* 0x0000c02311007388 */ /* 0x000fe80000000400 */
[----:B------:R-:W-:Y:S01]  /*1490*/  BAR.SYNC.DEFER_BLOCKING 0x0 ;  /* 0x0000000000007b1d */ /* 0x000fe20000010000 */
[----:B------:R-:W-:Y:S01]  /*14a0*/  FFMA R16, -R16, R27, RZ ;  /* 0x0000001b10107223 */ /* 0x000fe200000001ff */
[----:B------:R-:W-:Y:S01]  /*14b0*/  IMAD.U32 R27, R3, 0x10000, RZ ;  /* 0x00010000031b7824 */ /* 0x000fe200078e00ff */
[----:B0-----:R-:W-:Y:S01]  /*14c0*/  FMUL R2, R15, R20 ;  /* 0x000000140f027220 */ /* 0x001fe20000400000 */
[----:B------:R-:W-:-:S02]  /*14d0*/  SHF.L.U32 R42, R42, 0x10, RZ ;  /* 0x000000102a2a7819 */ /* 0x000fc400000006ff */
[----:B------:R-:W0:Y:S01]  /*14e0*/  LDS.64 R12, [R22] ;  /* 0x00000000160c7984 */ /* 0x000e220000000a00 */
[-C--:B------:R-:W-:Y:S01]  /*14f0*/  FMUL R3, R39, R20.reuse ;  /* 0x0000001427037220 */ /* 0x080fe20000400000 */
[----:B------:R-:W-:Y:S01]  /*1500*/  FMUL R14, R27, R20 ;  /* 0x000000141b0e7220 */ /* 0x000fe20000400000 */
[----:B------:R-:W-:Y:S01]  /*1510*/  SHF.L.U32 R21, R21, 0x10, RZ ;  /* 0x0000001015157819 */ /* 0x000fe200000006ff */
[----:B------:R-:W-:Y:S01]  /*1520*/  IMAD.U32 R23, R23, 0x10000, RZ ;  /* 0x0001000017177824 */ /* 0x000fe200078e00ff */
[----:B------:R-:W-:Y:S02]  /*1530*/  SHF.L.U32 R15, R32, 0x10, RZ ;  /* 0x00000010200f7819 */ /* 0x000fe400000006ff */
[----:B------:R-:W-:Y:S01]  /*1540*/  SHF.L.U32 R27, R28, 0x10, RZ ;  /* 0x000000101c1b7819 */ /* 0x000fe200000006ff */
[----:B------:R-:W-:Y:S01]  /*1550*/  FFMA R42, -R3, R42, RZ ;  /* 0x0000002a032a7223 */ /* 0x000fe200000001ff */
[C---:B------:R-:W-:Y:S01]  /*1560*/  FMUL R21, R20.reuse, R21 ;  /* 0x0000001514157220 */ /* 0x040fe20000400000 */
[C---:B------:R-:W-:Y:S01]  /*1570*/  FMUL R23, R20.reuse, R23 ;  /* 0x0000001714177220 */ /* 0x040fe20000400000 */
[----:B------:R-:W-:Y:S01]  /*1580*/  FMUL R15, R20, R15 ;  /* 0x0000000f140f7220 */ /* 0x000fe20000400000 */
[----:B------:R-:W-:Y:S01]  /*1590*/  IMAD.U32 R3, R34, 0x10000, RZ ;  /* 0x0001000022037824 */ /* 0x000fe200078e00ff */
[----:B------:R-:W-:Y:S01]  /*15a0*/  SHF.L.U32 R11, R11, 0x10, RZ ;  /* 0x000000100b0b7819 */ /* 0x000fe200000006ff */
[----:B------:R-:W-:Y:S01]  /*15b0*/  FMUL R20, R20, R27 ;  /* 0x0000001b14147220 */ /* 0x000fe20000400000 */
[----:B------:R-:W-:Y:S01]  /*15c0*/  LOP3.LUT R24, R24, 0x7c, RZ, 0xc0, !PT ;  /* 0x0000007c18187812 */ /* 0x000fe200078ec0ff */
[----:B------:R-:W-:-:S02]  /*15d0*/  FFMA R2, -R2, R3, RZ ;  /* 0x0000000302027223 */ /* 0x000fc400000001ff */
[----:B------:R-:W-:Y:S01]  /*15e0*/  @!P1 FMUL R2, R20, R11 ;  /* 0x0000000b14029220 */ /* 0x000fe20000400000 */
[----:B------:R-:W-:-:S03]  /*15f0*/  LEA R7, R7, R24, 0x7 ;  /* 0x0000001807077211 */ /* 0x000fc600078e38ff */
[----:B-1----:R-:W-:Y:S02]  /*1600*/  FFMA R5, R5, R2, R30 ;  /* 0x0000000205057223 */ /* 0x002fe4000000001e */
[----:B------:R-:W-:Y:S01]  /*1610*/  IMAD.WIDE R2, R7, R0, c[0x0][0x188] ;  /* 0x0000620007027625 */ /* 0x000fe200078e0200 */
[----:B------:R-:W-:Y:S02]  /*1620*/  SHF.L.U32 R43, R43, 0x10, RZ ;  /* 0x000000102b2b7819 */ /* 0x000fe400000006ff */
[----:B------:R-:W-:Y:S01]  /*1630*/  SHF.L.U32 R4, R4, 0x10, RZ ;  /* 0x0000001004047819 */ /* 0x000fe200000006ff */
[----:B------:R-:W-:Y:S01]  /*1640*/  IMAD.U32 R18, R18, 0x10000, RZ ;  /* 0x0001000012127824 */ /* 0x000fe200078e00ff */
[----:B------:R-:W-:Y:S01]  /*1650*/  SHF.L.U32 R10, R10, 0x10, RZ ;  /* 0x000000100a0a7819 */ /* 0x000fe200000006ff */
[----:B------:R-:W-:Y:S02]  /*1660*/  FFMA R14, -R14, R43, RZ ;  /* 0x0000002b0e0e7223 */ /* 0x000fe400000001ff */
[----:B------:R-:W-:Y:S01]  /*1670*/  @!P1 FMUL R16, R21, R18 ;  /* 0x0000001215109220 */ /* 0x000fe20000400000 */
[----:B------:R-:W-:Y:S01]  /*1680*/  @!P1 FMUL R42, R23, R4 ;  /* 0x00000004172a9220 */ /* 0x000fe20000400000 */
[----:B0-----:R0:W-:Y:S01]  /*1690*/  @!P0 STG.E.64 [R2.64], R12 ;  /* 0x0000000c02008986 */ /* 0x0011e2000c101b04 */
[----:B------:R-:W-:Y:S01]  /*16a0*/  @!P1 FMUL R14, R15, R10 ;  /* 0x0000000a0f0e9220 */ /* 0x000fe20000400000 */
[----:B------:R-:W-:Y:S01]  /*16b0*/  FFMA R4, R9, R16, R26 ;  /* 0x0000001009047223 */ /* 0x000fe2000000001a */
[----:B------:R-:W-:-:S02]  /*16c0*/  FFMA R25, R8, R42, R25 ;  /* 0x0000002a08197223 */ /* 0x000fc40000000019 */
[----:B------:R-:W-:-:S03]  /*16d0*/  FFMA R14, R6, R14, R19 ;  /* 0x0000000e060e7223 */ /* 0x000fc60000000013 */
[----:B------:R-:W-:Y:S01]  /*16e0*/  F2FP.BF16.PACK_AB R4, R25, R4 ;  /* 0x000000041904723e */ /* 0x000fe200000010ff */
[----:B------:R-:W-:Y:S01]  /*16f0*/  BAR.SYNC.DEFER_BLOCKING 0x0 ;  /* 0x0000000000007b1d */ /* 0x000fe20000010000 */
[----:B------:R-:W-:Y:S02]  /*1700*/  F2FP.BF16.PACK_AB R5, R5, R14 ;  /* 0x0000000e0505723e */ /* 0x000fe400000010ff */
[----:B0-----:R-:W-:Y:S02]  /*1710*/  PRMT R3, R4, 0x7632, R3 ;  /* 0x0000763204037816 */ /* 0x001fe40000000003 */
[----:B------:R-:W-:Y:S01]  /*1720*/  PRMT R6, R5, 0x7632, R6 ;  /* 0x0000763205067816 */ /* 0x000fe20000000006 */
[----:B------:R0:W-:Y:S04]  /*1730*/  STS.U16 [R17], R4 ;  /* 0x0000000411007388 */ /* 0x0001e80000000400 */
[----:B------:R0:W-:Y:S04]  /*1740*/  STS.U16 [R17+0x40], R3 ;  /* 0x0000400311007388 */ /* 0x0001e80000000400 */
[----:B------:R0:W-:Y:S04]  /*1750*/  STS.U16 [R17+0x80], R5 ;  /* 0x0000800511007388 */ /* 0x0001e80000000400 */
[----:B------:R0:W-:Y:S04]  /*1760*/  STS.U16 [R17+0xc0], R6 ;  /* 0x0000c00611007388 */ /* 0x0001e80000000400 */
[----:B------:R-:W-:Y:S06]  /*1770*/  BAR.SYNC.DEFER_BLOCKING 0x0 ;  /* 0x0000000000007b1d */ /* 0x000fec0000010000 */
[----:B------:R-:W-:Y:S05]  /*1780*/  @P0 EXIT ;  /* 0x000000000000094d */ /* 0x000fea0003800000 */
[----:B0-----:R-:W0:Y:S01]  /*1790*/  LDS.64 R22, [R22] ;  /* 0x0000000016167984 */ /* 0x001e220000000a00 */
[----:B------:R-:W-:-:S05]  /*17a0*/  IMAD.WIDE R2, R7, R0, c[0x0][0x190] ;  /* 0x0000640007027625 */ /* 0x000fca00078e0200 */
[----:B0-----:R-:W-:Y:S01]  /*17b0*/  STG.E.64 [R2.64], R22 ;  /* 0x0000001602007986 */ /* 0x001fe2000c101b04 */
[----:B------:R-:W-:Y:S05]  /*17c0*/  EXIT ;  /* 0x000000000000794d */ /* 0x000fea0003800000 */
.L_x_0:
[----:B------:R-:W-:-:S00]  /*17d0*/  BRA `(.L_x_0) ;  /* 0xfffffff000007947 */ /* 0x000fc0000383ffff */
[----:B------:R-:W-:-:S00]  /*17e0*/  NOP ;  /* 0x0000000000007918 */ /* 0x000fc00000000000 */
        /* <DEDUP_REMOVED lines=9> */
.L_x_1:


//--------------------- .nv.global.init           --------------------------
	.section	.nv.global.init,"aw",@progbits
.nv.global.init:
	.type		_$_str,@object
	.size		_$_str,(.L_0 - _$_str)
_$_str:
        /*0000*/ 	.byte	0x5f, 0x5f, 0x43, 0x55, 0x44, 0x41, 0x5f, 0x46, 0x54, 0x5a, 0x00
.L_0:


//--------------------- .nv.shared.triton_red_fused__scaled_dot_product_flash_attention__to_copy_add_mean_mul_pow_rsqrt_2 --------------------------
	.section	.nv.shared.triton_red_fused__scaled_dot_product_flash_attention__to_copy_add_mean_mul_pow_rsqrt_2,"aw",@nobits
	.sectionflags	@""
	.align	16
